//
// Generated by NVIDIA NVVM Compiler
//
// Compiler Build ID: CL-36424714
// Cuda compilation tools, release 13.0, V13.0.88
// Based on NVVM 20.0.0
//

.version 9.0
.target sm_100
.address_size 64

	// .globl	_Z4histPjS_
// _ZZ4histPjS_E9histogram has been demoted

.visible .entry _Z4histPjS_(
	.param .u64 .ptr .align 1 _Z4histPjS__param_0,
	.param .u64 .ptr .align 1 _Z4histPjS__param_1
)
{
	.reg .pred 	%p<9>;
	.reg .b16 	%rs<7>;
	.reg .b32 	%r<100>;
	.reg .b64 	%rd<21>;
	// demoted variable
	.shared .align 4 .b8 _ZZ4histPjS_E9histogram[16384];
	ld.param.u64 	%rd7, [_Z4histPjS__param_0];
	ld.param.u64 	%rd8, [_Z4histPjS__param_1];
	cvta.to.global.u64 	%rd1, %rd8;
	mov.u32 	%r99, %tid.x;
	mov.u32 	%r48, %ctaid.x;
	mov.u32 	%r2, %ntid.x;
	mad.lo.s32 	%r91, %r48, %r2, %r99;
	add.s32 	%r49, %r99, %r2;
	cvt.u16.u32 	%rs2, %r49;
	xor.b16  	%rs3, %rs2, 4095;
	cvt.u16.u32 	%rs4, %r2;
	div.u16 	%rs5, %rs3, %rs4;
	and.b16  	%rs1, %rs5, 3;
	xor.b16  	%rs6, %rs1, 2;
	cvt.u32.u16 	%r4, %rs6;
	setp.eq.s16 	%p1, %rs1, 2;
	mov.u32 	%r90, %r99;
	@%p1 bra 	$L__BB0_3;
	shl.b32 	%r50, %r99, 2;
	mov.u32 	%r51, _ZZ4histPjS_E9histogram;
	add.s32 	%r87, %r51, %r50;
	shl.b32 	%r6, %r2, 2;
	neg.s32 	%r86, %r4;
	mad.lo.s32 	%r90, %r2, %r4, %r99;
$L__BB0_2:
	.pragma "nounroll";
	mov.b32 	%r52, 0;
	st.shared.u32 	[%r87], %r52;
	add.s32 	%r87, %r87, %r6;
	add.s32 	%r86, %r86, 1;
	setp.ne.s32 	%p2, %r86, 0;
	@%p2 bra 	$L__BB0_2;
$L__BB0_3:
	shl.b32 	%r14, %r2, 2;
	shl.b32 	%r53, %r90, 2;
	mov.u32 	%r54, _ZZ4histPjS_E9histogram;
	add.s32 	%r89, %r54, %r53;
	shl.b32 	%r16, %r2, 4;
	shl.b32 	%r17, %r2, 3;
	mul.lo.s32 	%r18, %r2, 12;
$L__BB0_4:
	mov.b32 	%r55, 0;
	st.shared.u32 	[%r89], %r55;
	add.s32 	%r56, %r89, %r14;
	st.shared.u32 	[%r56], %r55;
	add.s32 	%r57, %r89, %r17;
	st.shared.u32 	[%r57], %r55;
	add.s32 	%r58, %r89, %r18;
	st.shared.u32 	[%r58], %r55;
	add.s32 	%r90, %r90, %r14;
	add.s32 	%r89, %r89, %r16;
	setp.lt.u32 	%p3, %r90, 4096;
	@%p3 bra 	$L__BB0_4;
	bar.sync 	0;
	setp.gt.s32 	%p4, %r91, 1048575;
	@%p4 bra 	$L__BB0_8;
	mov.u32 	%r59, %nctaid.x;
	mul.lo.s32 	%r23, %r59, %r2;
	cvta.to.global.u64 	%rd2, %rd7;
$L__BB0_7:
	mul.wide.s32 	%rd9, %r91, 4;
	add.s64 	%rd10, %rd2, %rd9;
	ld.global.u32 	%r60, [%rd10];
	shl.b32 	%r61, %r60, 2;
	add.s32 	%r63, %r54, %r61;
	atom.shared.add.u32 	%r64, [%r63], 1;
	add.s32 	%r91, %r91, %r23;
	setp.lt.s32 	%p5, %r91, 1048576;
	@%p5 bra 	$L__BB0_7;
$L__BB0_8:
	setp.eq.s16 	%p6, %rs1, 2;
	bar.sync 	0;
	@%p6 bra 	$L__BB0_11;
	shl.b32 	%r65, %r99, 2;
	add.s32 	%r93, %r54, %r65;
	mul.wide.u32 	%rd11, %r99, 4;
	add.s64 	%rd20, %rd1, %rd11;
	mul.wide.u32 	%rd4, %r2, 4;
	neg.s32 	%r92, %r4;
	mad.lo.s32 	%r99, %r2, %r4, %r99;
$L__BB0_10:
	.pragma "nounroll";
	ld.shared.u32 	%r67, [%r93];
	atom.global.add.u32 	%r68, [%rd20], %r67;
	add.s32 	%r93, %r93, %r14;
	add.s64 	%rd20, %rd20, %rd4;
	add.s32 	%r92, %r92, 1;
	setp.ne.s32 	%p7, %r92, 0;
	@%p7 bra 	$L__BB0_10;
$L__BB0_11:
	shl.b32 	%r69, %r2, 1;
	add.s32 	%r98, %r99, %r69;
	mad.lo.s32 	%r97, %r2, 3, %r99;
	add.s32 	%r96, %r2, %r99;
	shl.b32 	%r70, %r99, 2;
	add.s32 	%r95, %r54, %r70;
$L__BB0_12:
	mul.wide.u32 	%rd12, %r99, 4;
	add.s64 	%rd13, %rd1, %rd12;
	ld.shared.u32 	%r72, [%r95];
	atom.global.add.u32 	%r73, [%rd13], %r72;
	add.s32 	%r74, %r99, %r2;
	mul.wide.u32 	%rd14, %r96, 4;
	add.s64 	%rd15, %rd1, %rd14;
	add.s32 	%r75, %r95, %r14;
	ld.shared.u32 	%r76, [%r75];
	atom.global.add.u32 	%r77, [%rd15], %r76;
	add.s32 	%r78, %r74, %r2;
	mul.wide.u32 	%rd16, %r98, 4;
	add.s64 	%rd17, %rd1, %rd16;
	add.s32 	%r79, %r95, %r17;
	ld.shared.u32 	%r80, [%r79];
	atom.global.add.u32 	%r81, [%rd17], %r80;
	add.s32 	%r82, %r78, %r2;
	mul.wide.u32 	%rd18, %r97, 4;
	add.s64 	%rd19, %rd1, %rd18;
	add.s32 	%r83, %r95, %r18;
	ld.shared.u32 	%r84, [%r83];
	atom.global.add.u32 	%r85, [%rd19], %r84;
	add.s32 	%r99, %r82, %r2;
	add.s32 	%r98, %r98, %r14;
	add.s32 	%r97, %r97, %r14;
	add.s32 	%r96, %r96, %r14;
	add.s32 	%r95, %r95, %r16;
	setp.lt.u32 	%p8, %r99, 4096;
	@%p8 bra 	$L__BB0_12;
	ret;

}


// ===== COMPILED SASS (sm_100) =====

	.target	sm_100

	.elftype	@"ET_EXEC"


//--------------------- .note.nv.tkinfo           --------------------------
	.section	.note.nv.tkinfo,"",@"SHT_NOTE"
	.sectionflags	@"SHF_NOTE_NV_TKINFO"
	.tkinfo
        /*0018*/ 	.word	0x00000002
        /*0030*/ 	.string	""
        /*0030*/ 	.string	"ptxas"
        /*0030*/ 	.string	"Cuda compilation tools, release 13.0, V13.0.88"
        /*0030*/ 	.string	"Build cuda_13.0.r13.0/compiler.36424714_0"
        /*0030*/ 	.string	"-arch sm_100 -m 64 "



//--------------------- .note.nv.cuinfo           --------------------------
	.section	.note.nv.cuinfo,"",@"SHT_NOTE"
	.sectionflags	@"SHF_NOTE_NV_CUINFO"
        /*0018*/ 	.short	0x0002
        /*001a*/ 	.short	0x0064
        /*001c*/ 	.short	0x0082
	.zero		2


//--------------------- .nv.info                  --------------------------
	.section	.nv.info,"",@"SHT_CUDA_INFO"
	.align	4


	//----- nvinfo : EIATTR_REGCOUNT
	.align		4
        /*0000*/ 	.byte	0x04, 0x2f
        /*0002*/ 	.short	(.L_1 - .L_0)
	.align		4
.L_0:
        /*0004*/ 	.word	index@(_Z4histPjS_)
        /*0008*/ 	.word	0x00000020


	//----- nvinfo : EIATTR_FRAME_SIZE
	.align		4
.L_1:
        /*000c*/ 	.byte	0x04, 0x11
        /*000e*/ 	.short	(.L_3 - .L_2)
	.align		4
.L_2:
        /*0010*/ 	.word	index@($__internal_0_$__cuda_sm20_div_u16)
        /*0014*/ 	.word	0x00000000


	//----- nvinfo : EIATTR_FRAME_SIZE
	.align		4
.L_3:
        /*0018*/ 	.byte	0x04, 0x11
        /*001a*/ 	.short	(.L_5 - .L_4)
	.align		4
.L_4:
        /*001c*/ 	.word	index@(_Z4histPjS_)
        /*0020*/ 	.word	0x00000000


	//----- nvinfo : EIATTR_MIN_STACK_SIZE
	.align		4
.L_5:
        /*0024*/ 	.byte	0x04, 0x12
        /*0026*/ 	.short	(.L_7 - .L_6)
	.align		4
.L_6:
        /*0028*/ 	.word	index@(_Z4histPjS_)
        /*002c*/ 	.word	0x00000000
.L_7:


//--------------------- .nv.compat                --------------------------
	.section	.nv.compat,"",@"SHT_CUDA_COMPAT_INFO"
	.align	4
        /*0000*/ 	.byte	0x02, 0x09, 0x00, 0x00, 0x02, 0x02, 0x01, 0x00, 0x02, 0x05, 0x05, 0x00, 0x03, 0x07, 0x01, 0x01
        /*0010*/ 	.byte	0x02, 0x03, 0x00, 0x00, 0x02, 0x06, 0x01, 0x00, 0x04, 0x0b, 0x08, 0x00, 0x01, 0x00, 0x00, 0x00
        /*0020*/ 	.byte	0x00, 0x00, 0x00, 0x00


//--------------------- .nv.info._Z4histPjS_      --------------------------
	.section	.nv.info._Z4histPjS_,"",@"SHT_CUDA_INFO"
	.sectionflags	@""
	.align	4


	//----- nvinfo : EIATTR_CUDA_API_VERSION
	.align		4
        /*0000*/ 	.byte	0x04, 0x37
        /*0002*/ 	.short	(.L_9 - .L_8)
.L_8:
        /*0004*/ 	.word	0x00000082


	//----- nvinfo : EIATTR_KPARAM_INFO
	.align		4
.L_9:
        /*0008*/ 	.byte	0x04, 0x17
        /*000a*/ 	.short	(.L_11 - .L_10)
.L_10:
        /*000c*/ 	.word	0x00000000
        /*0010*/ 	.short	0x0001
        /*0012*/ 	.short	0x0008
        /*0014*/ 	.byte	0x00, 0xf5, 0x21, 0x00


	//----- nvinfo : EIATTR_KPARAM_INFO
	.align		4
.L_11:
        /*0018*/ 	.byte	0x04, 0x17
        /*001a*/ 	.short	(.L_13 - .L_12)
.L_12:
        /*001c*/ 	.word	0x00000000
        /*0020*/ 	.short	0x0000
        /*0022*/ 	.short	0x0000
        /*0024*/ 	.byte	0x00, 0xf5, 0x21, 0x00


	//----- nvinfo : EIATTR_SPARSE_MMA_MASK
	.align		4
.L_13:
        /*0028*/ 	.byte	0x03, 0x50
        /*002a*/ 	.short	0x0000


	//----- nvinfo : EIATTR_MAXREG_COUNT
	.align		4
        /*002c*/ 	.byte	0x03, 0x1b
        /*002e*/ 	.short	0x00ff


	//----- nvinfo : EIATTR_NUM_BARRIERS
	.align		4
        /*0030*/ 	.byte	0x02, 0x4c
        /*0032*/ 	.byte	0x01
	.zero		1


	//----- nvinfo : EIATTR_MERCURY_ISA_VERSION
	.align		4
        /*0034*/ 	.byte	0x03, 0x5f
        /*0036*/ 	.short	0x0101


	//----- nvinfo : EIATTR_VRC_CTA_INIT_COUNT
	.align		4
        /*0038*/ 	.byte	0x02, 0x4a
	.zero		1
	.zero		1


	//----- nvinfo : EIATTR_EXIT_INSTR_OFFSETS
	.align		4
        /*003c*/ 	.byte	0x04, 0x1c
        /*003e*/ 	.short	(.L_15 - .L_14)


	//   ....[0]....
.L_14:
        /*0040*/ 	.word	0x000006b0


	//----- nvinfo : EIATTR_CRS_STACK_SIZE
	.align		4
.L_15:
        /*0044*/ 	.byte	0x04, 0x1e
        /*0046*/ 	.short	(.L_17 - .L_16)
.L_16:
        /*0048*/ 	.word	0x00000000


	//----- nvinfo : EIATTR_CBANK_PARAM_SIZE
	.align		4
.L_17:
        /*004c*/ 	.byte	0x03, 0x19
        /*004e*/ 	.short	0x0010


	//----- nvinfo : EIATTR_PARAM_CBANK
	.align		4
        /*0050*/ 	.byte	0x04, 0x0a
        /*0052*/ 	.short	(.L_19 - .L_18)
	.align		4
.L_18:
        /*0054*/ 	.word	index@(.nv.constant0._Z4histPjS_)
        /*0058*/ 	.short	0x0380
        /*005a*/ 	.short	0x0010


	//----- nvinfo : EIATTR_SW_WAR
	.align		4
.L_19:
        /*005c*/ 	.byte	0x04, 0x36
        /*005e*/ 	.short	(.L_21 - .L_20)
.L_20:
        /*0060*/ 	.word	0x00000008
.L_21:


//--------------------- .nv.callgraph             --------------------------
	.section	.nv.callgraph,"",@"SHT_CUDA_CALLGRAPH"
	.align	4
	.sectionentsize	8
	.align		4
        /*0000*/ 	.word	0x00000000
	.align		4
        /*0004*/ 	.word	0xffffffff
	.align		4
        /*0008*/ 	.word	0x00000000
	.align		4
        /*000c*/ 	.word	0xfffffffe
	.align		4
        /*0010*/ 	.word	0x00000000
	.align		4
        /*0014*/ 	.word	0xfffffffd
	.align		4
        /*0018*/ 	.word	0x00000000
	.align		4
        /*001c*/ 	.word	0xfffffffc


//--------------------- .text._Z4histPjS_         --------------------------
	.section	.text._Z4histPjS_,"ax",@progbits
	.align	128
        .global         _Z4histPjS_
        .type           _Z4histPjS_,@function
        .size           _Z4histPjS_,(.L_x_13 - _Z4histPjS_)
        .other          _Z4histPjS_,@"STO_CUDA_ENTRY STV_DEFAULT"
_Z4histPjS_:
.text._Z4histPjS_:
[----:B------:R-:W-:Y:S01]  /*0000*/  LDC R1, c[0x0][0x37c] ;  /* 0x0000df00ff017b82 */ /* 0x000fe20000000800 */
[----:B------:R-:W0:Y:S07]  /*0010*/  S2R R3, SR_TID.X ;  /* 0x0000000000037919 */ /* 0x000e2e0000002100 */
[----:B------:R-:W1:Y:S08]  /*0020*/  LDC R0, c[0x0][0x360] ;  /* 0x0000d800ff007b82 */ /* 0x000e700000000800 */
[----:B------:R-:W2:Y:S01]  /*0030*/  S2UR UR4, SR_CTAID.X ;  /* 0x00000000000479c3 */ /* 0x000ea20000002500 */
[----:B-1----:R-:W-:Y:S01]  /*0040*/  LOP3.LUT R5, R0, 0xffff, RZ, 0xc0, !PT ;  /* 0x0000ffff00057812 */ /* 0x002fe200078ec0ff */
[----:B0-----:R-:W-:-:S05]  /*0050*/  IMAD.IADD R2, R3, 0x1, R0 ;  /* 0x0000000103027824 */ /* 0x001fca00078e0200 */
[----:B------:R-:W-:Y:S01]  /*0060*/  LOP3.LUT R4, R2, 0xfff, RZ, 0x3c, !PT ;  /* 0x00000fff02047812 */ /* 0x000fe200078e3cff */
[----:B--2---:R-:W-:-:S03]  /*0070*/  IMAD R2, R0, UR4, R3 ;  /* 0x0000000400027c24 */ /* 0x004fc6000f8e0203 */
[----:B------:R-:W-:Y:S02]  /*0080*/  LOP3.LUT R4, R4, 0xffff, RZ, 0xc0, !PT ;  /* 0x0000ffff04047812 */ /* 0x000fe400078ec0ff */
[----:B------:R-:W-:-:S07]  /*0090*/  MOV R9, 0xb0 ;  /* 0x000000b000097802 */ /* 0x000fce0000000f00 */
[----:B------:R-:W-:Y:S05]  /*00a0*/  CALL.REL.NOINC `($__internal_0_$__cuda_sm20_div_u16) ;  /* 0x0000000400847944 */ /* 0x000fea0003c00000 */
[----:B------:R-:W-:Y:S01]  /*00b0*/  LOP3.LUT R9, R8, 0x3, RZ, 0xc0, !PT ;  /* 0x0000000308097812 */ /* 0x000fe200078ec0ff */
[----:B------:R-:W-:Y:S01]  /*00c0*/  BSSY.RECONVERGENT B0, `(.L_x_0) ;  /* 0x0000010000007945 */ /* 0x000fe20003800200 */
[----:B------:R-:W-:Y:S02]  /*00d0*/  IMAD.MOV.U32 R5, RZ, RZ, R3 ;  /* 0x000000ffff057224 */ /* 0x000fe400078e0003 */
[C---:B------:R-:W-:Y:S02]  /*00e0*/  ISETP.NE.AND P0, PT, R9.reuse, 0x2, PT ;  /* 0x000000020900780c */ /* 0x040fe40003f05270 */
[----:B------:R-:W-:-:S11]  /*00f0*/  LOP3.LUT R12, R9, 0x2, RZ, 0x3c, !PT ;  /* 0x00000002090c7812 */ /* 0x000fd600078e3cff */
[----:B------:R-:W-:Y:S05]  /*0100*/  @!P0 BRA `(.L_x_1) ;  /* 0x00000000002c8947 */ /* 0x000fea0003800000 */
[----:B------:R-:W0:Y:S01]  /*0110*/  S2UR UR5, SR_CgaCtaId ;  /* 0x00000000000579c3 */ /* 0x000e220000008800 */
[----:B------:R-:W-:Y:S01]  /*0120*/  UMOV UR4, 0x400 ;  /* 0x0000040000047882 */ /* 0x000fe20000000000 */
[C---:B------:R-:W-:Y:S01]  /*0130*/  IMAD R5, R12.reuse, R0, R3 ;  /* 0x000000000c057224 */ /* 0x040fe200078e0203 */
[----:B------:R-:W-:Y:S01]  /*0140*/  IADD3 R4, PT, PT, -R12, RZ, RZ ;  /* 0x000000ff0c047210 */ /* 0x000fe20007ffe1ff */
[----:B0-----:R-:W-:-:S06]  /*0150*/  ULEA UR4, UR5, UR4, 0x18 ;  /* 0x0000000405047291 */ /* 0x001fcc000f8ec0ff */
[----:B------:R-:W-:-:S07]  /*0160*/  LEA R7, R3, UR4, 0x2 ;  /* 0x0000000403077c11 */ /* 0x000fce000f8e10ff */
.L_x_2:
[----:B------:R-:W-:Y:S01]  /*0170*/  VIADD R4, R4, 0x1 ;  /* 0x0000000104047836 */ /* 0x000fe20000000000 */
[----:B------:R0:W-:Y:S04]  /*0180*/  STS [R7], RZ ;  /* 0x000000ff07007388 */ /* 0x0001e80000000800 */
[----:B------:R-:W-:Y:S01]  /*0190*/  ISETP.NE.AND P0, PT, R4, RZ, PT ;  /* 0x000000ff0400720c */ /* 0x000fe20003f05270 */
[----:B0-----:R-:W-:-:S12]  /*01a0*/  IMAD R7, R0, 0x4, R7 ;  /* 0x0000000400077824 */ /* 0x001fd800078e0207 */
[----:B------:R-:W-:Y:S05]  /*01b0*/  @P0 BRA `(.L_x_2) ;  /* 0xfffffffc00ec0947 */ /* 0x000fea000383ffff */
.L_x_1:
[----:B------:R-:W-:Y:S05]  /*01c0*/  BSYNC.RECONVERGENT B0 ;  /* 0x0000000000007941 */ /* 0x000fea0003800200 */
.L_x_0:
[----:B------:R-:W0:Y:S01]  /*01d0*/  S2UR UR5, SR_CgaCtaId ;  /* 0x00000000000579c3 */ /* 0x000e220000008800 */
[----:B------:R-:W-:Y:S01]  /*01e0*/  UMOV UR4, 0x400 ;  /* 0x0000040000047882 */ /* 0x000fe20000000000 */
[----:B------:R-:W-:Y:S01]  /*01f0*/  BSSY.RECONVERGENT B0, `(.L_x_3) ;  /* 0x000000e000007945 */ /* 0x000fe20003800200 */
[----:B0-----:R-:W-:-:S06]  /*0200*/  ULEA UR4, UR5, UR4, 0x18 ;  /* 0x0000000405047291 */ /* 0x001fcc000f8ec0ff */
[----:B------:R-:W-:-:S07]  /*0210*/  LEA R7, R5, UR4, 0x2 ;  /* 0x0000000405077c11 */ /* 0x000fce000f8e10ff */
.L_x_4:
[C---:B------:R-:W-:Y:S01]  /*0220*/  LEA R4, R0.reuse, R7, 0x2 ;  /* 0x0000000700047211 */ /* 0x040fe200078e10ff */
[C-C-:B------:R-:W-:Y:S01]  /*0230*/  IMAD R6, R0.reuse, 0x8, R7.reuse ;  /* 0x0000000800067824 */ /* 0x140fe200078e0207 */
[----:B------:R0:W-:Y:S01]  /*0240*/  STS [R7], RZ ;  /* 0x000000ff07007388 */ /* 0x0001e20000000800 */
[C---:B------:R-:W-:Y:S02]  /*0250*/  IMAD R8, R0.reuse, 0xc, R7 ;  /* 0x0000000c00087824 */ /* 0x040fe400078e0207 */
[----:B------:R-:W-:Y:S01]  /*0260*/  IMAD R5, R0, 0x4, R5 ;  /* 0x0000000400057824 */ /* 0x000fe200078e0205 */
[----:B------:R1:W-:Y:S04]  /*0270*/  STS [R4], RZ ;  /* 0x000000ff04007388 */ /* 0x0003e80000000800 */
[----:B------:R1:W-:Y:S01]  /*0280*/  STS [R6], RZ ;  /* 0x000000ff06007388 */ /* 0x0003e20000000800 */
[----:B------:R-:W-:-:S02]  /*0290*/  ISETP.GE.U32.AND P0, PT, R5, 0x1000, PT ;  /* 0x000010000500780c */ /* 0x000fc40003f06070 */
[----:B0-----:R-:W-:Y:S01]  /*02a0*/  LEA R7, R0, R7, 0x4 ;  /* 0x0000000700077211 */ /* 0x001fe200078e20ff */
[----:B------:R1:W-:Y:S10]  /*02b0*/  STS [R8], RZ ;  /* 0x000000ff08007388 */ /* 0x0003f40000000800 */
[----:B-1----:R-:W-:Y:S05]  /*02c0*/  @!P0 BRA `(.L_x_4) ;  /* 0xfffffffc00d48947 */ /* 0x002fea000383ffff */
[----:B------:R-:W-:Y:S05]  /*02d0*/  BSYNC.RECONVERGENT B0 ;  /* 0x0000000000007941 */ /* 0x000fea0003800200 */
.L_x_3:
[----:B------:R-:W0:Y:S08]  /*02e0*/  LDC.64 R4, c[0x0][0x388] ;  /* 0x0000e200ff047b82 */ /* 0x000e300000000a00 */
[----:B------:R-:W-:Y:S01]  /*02f0*/  BAR.SYNC.DEFER_BLOCKING 0x0 ;  /* 0x0000000000007b1d */ /* 0x000fe20000010000 */
[----:B------:R-:W-:Y:S02]  /*0300*/  ISETP.GT.AND P1, PT, R2, 0xfffff, PT ;  /* 0x000fffff0200780c */ /* 0x000fe40003f24270 */
[----:B------:R-:W-:-:S03]  /*0310*/  ISETP.NE.AND P0, PT, R9, 0x2, PT ;  /* 0x000000020900780c */ /* 0x000fc60003f05270 */
[----:B------:R-:W1:Y:S01]  /*0320*/  LDCU.64 UR6, c[0x0][0x358] ;  /* 0x00006b00ff0677ac */ /* 0x000e620008000a00 */
[----:B------:R-:W-:Y:S07]  /*0330*/  BSSY.RECONVERGENT B0, `(.L_x_5) ;  /* 0x000000c000007945 */ /* 0x000fee0003800200 */
[----:B------:R-:W-:Y:S05]  /*0340*/  @P1 BRA `(.L_x_6) ;  /* 0x0000000000281947 */ /* 0x000fea0003800000 */
[----:B------:R-:W2:Y:S01]  /*0350*/  LDC.64 R8, c[0x0][0x380] ;  /* 0x0000e000ff087b82 */ /* 0x000ea20000000a00 */
[----:B------:R-:W3:Y:S02]  /*0360*/  LDCU UR5, c[0x0][0x370] ;  /* 0x00006e00ff0577ac */ /* 0x000ee40008000800 */
[----:B---3--:R-:W-:-:S07]  /*0370*/  IMAD R11, R0, UR5, RZ ;  /* 0x00000005000b7c24 */ /* 0x008fce000f8e02ff */
.L_x_7:
[----:B--2---:R-:W-:-:S06]  /*0380*/  IMAD.WIDE R6, R2, 0x4, R8 ;  /* 0x0000000402067825 */ /* 0x004fcc00078e0208 */
[----:B-1----:R-:W2:Y:S01]  /*0390*/  LDG.E R6, desc[UR6][R6.64] ;  /* 0x0000000606067981 */ /* 0x002ea2000c1e1900 */
[----:B------:R-:W-:-:S05]  /*03a0*/  IMAD.IADD R2, R11, 0x1, R2 ;  /* 0x000000010b027824 */ /* 0x000fca00078e0202 */
[----:B------:R-:W-:Y:S02]  /*03b0*/  ISETP.GE.AND P1, PT, R2, 0x100000, PT ;  /* 0x001000000200780c */ /* 0x000fe40003f26270 */
[----:B--23--:R-:W-:-:S05]  /*03c0*/  LEA R10, R6, UR4, 0x2 ;  /* 0x00000004060a7c11 */ /* 0x00cfca000f8e10ff */
[----:B------:R3:W-:Y:S06]  /*03d0*/  ATOMS.POPC.INC.32 RZ, [R10+URZ] ;  /* 0x000000000aff7f8c */ /* 0x0007ec000d8000ff */
[----:B------:R-:W-:Y:S05]  /*03e0*/  @!P1 BRA `(.L_x_7) ;  /* 0xfffffffc00e49947 */ /* 0x000fea000383ffff */
.L_x_6:
[----:B-1----:R-:W-:Y:S05]  /*03f0*/  BSYNC.RECONVERGENT B0 ;  /* 0x0000000000007941 */ /* 0x002fea0003800200 */
.L_x_5:
[----:B------:R-:W-:Y:S06]  /*0400*/  BAR.SYNC.DEFER_BLOCKING 0x0 ;  /* 0x0000000000007b1d */ /* 0x000fec0000010000 */
[----:B------:R-:W-:Y:S04]  /*0410*/  BSSY.RECONVERGENT B0, `(.L_x_8) ;  /* 0x000000e000007945 */ /* 0x000fe80003800200 */
[----:B------:R-:W-:Y:S05]  /*0420*/  @!P0 BRA `(.L_x_9) ;  /* 0x0000000000308947 */ /* 0x000fea0003800000 */
[----:B------:R-:W1:Y:S01]  /*0430*/  LDC.64 R6, c[0x0][0x388] ;  /* 0x0000e200ff067b82 */ /* 0x000e620000000a00 */
[C---:B------:R-:W-:Y:S01]  /*0440*/  LEA R9, R3.reuse, UR4, 0x2 ;  /* 0x0000000403097c11 */ /* 0x040fe2000f8e10ff */
[----:B------:R-:W-:Y:S02]  /*0450*/  IMAD.MOV R2, RZ, RZ, -R12 ;  /* 0x000000ffff027224 */ /* 0x000fe400078e0a0c */
[----:B-1----:R-:W-:-:S04]  /*0460*/  IMAD.WIDE.U32 R6, R3, 0x4, R6 ;  /* 0x0000000403067825 */ /* 0x002fc800078e0006 */
[----:B------:R-:W-:-:S07]  /*0470*/  IMAD R3, R12, R0, R3 ;  /* 0x000000000c037224 */ /* 0x000fce00078e0203 */
.L_x_10:
[----:B------:R1:W2:Y:S01]  /*0480*/  LDS R11, [R9] ;  /* 0x00000000090b7984 */ /* 0x0002a20000000800 */
[----:B------:R-:W-:-:S04]  /*0490*/  IADD3 R2, PT, PT, R2, 0x1, RZ ;  /* 0x0000000102027810 */ /* 0x000fc80007ffe0ff */
[----:B------:R-:W-:Y:S01]  /*04a0*/  ISETP.NE.AND P0, PT, R2, RZ, PT ;  /* 0x000000ff0200720c */ /* 0x000fe20003f05270 */
[C---:B-1----:R-:W-:Y:S01]  /*04b0*/  IMAD R9, R0.reuse, 0x4, R9 ;  /* 0x0000000400097824 */ /* 0x042fe200078e0209 */
[----:B--2---:R1:W-:Y:S02]  /*04c0*/  REDG.E.ADD.STRONG.GPU desc[UR6][R6.64], R11 ;  /* 0x0000000b0600798e */ /* 0x0043e4000c12e106 */
[----:B-1----:R-:W-:-:S09]  /*04d0*/  IMAD.WIDE.U32 R6, R0, 0x4, R6 ;  /* 0x0000000400067825 */ /* 0x002fd200078e0006 */
[----:B------:R-:W-:Y:S05]  /*04e0*/  @P0 BRA `(.L_x_10) ;  /* 0xfffffffc00e40947 */ /* 0x000fea000383ffff */
.L_x_9:
[----:B------:R-:W-:Y:S05]  /*04f0*/  BSYNC.RECONVERGENT B0 ;  /* 0x0000000000007941 */ /* 0x000fea0003800200 */
.L_x_8:
[C-C-:B------:R-:W-:Y:S01]  /*0500*/  IMAD R15, R0.reuse, 0x2, R3.reuse ;  /* 0x00000002000f7824 */ /* 0x140fe200078e0203 */
[C---:B------:R-:W-:Y:S01]  /*0510*/  IADD3 R19, PT, PT, R3.reuse, R0, RZ ;  /* 0x0000000003137210 */ /* 0x040fe20007ffe0ff */
[----:B------:R-:W-:Y:S01]  /*0520*/  IMAD R17, R0, 0x3, R3 ;  /* 0x0000000300117824 */ /* 0x000fe200078e0203 */
[----:B------:R-:W-:-:S07]  /*0530*/  LEA R21, R3, UR4, 0x2 ;  /* 0x0000000403157c11 */ /* 0x000fce000f8e10ff */
.L_x_11:
[C-C-:B------:R-:W-:Y:S01]  /*0540*/  IMAD R2, R0.reuse, 0x4, R21.reuse ;  /* 0x0000000400027824 */ /* 0x140fe200078e0215 */
[----:B-1----:R1:W2:Y:S01]  /*0550*/  LDS R23, [R21] ;  /* 0x0000000015177984 */ /* 0x0022a20000000800 */
[C-C-:B------:R-:W-:Y:S02]  /*0560*/  IMAD R14, R0.reuse, 0x8, R21.reuse ;  /* 0x00000008000e7824 */ /* 0x140fe400078e0215 */
[----:B------:R-:W-:Y:S01]  /*0570*/  IMAD R16, R0, 0xc, R21 ;  /* 0x0000000c00107824 */ /* 0x000fe200078e0215 */
[----:B------:R-:W4:Y:S01]  /*0580*/  LDS R25, [R2] ;  /* 0x0000000002197984 */ /* 0x000f220000000800 */
[----:B0-----:R-:W-:-:S03]  /*0590*/  IMAD.WIDE.U32 R6, R3, 0x4, R4 ;  /* 0x0000000403067825 */ /* 0x001fc600078e0004 */
[----:B------:R-:W0:Y:S01]  /*05a0*/  LDS R27, [R14] ;  /* 0x000000000e1b7984 */ /* 0x000e220000000800 */
[----:B------:R-:W-:-:S03]  /*05b0*/  IMAD.WIDE.U32 R8, R19, 0x4, R4 ;  /* 0x0000000413087825 */ /* 0x000fc600078e0004 */
[----:B------:R-:W5:Y:S01]  /*05c0*/  LDS R29, [R16] ;  /* 0x00000000101d7984 */ /* 0x000f620000000800 */
[----:B------:R-:W-:Y:S01]  /*05d0*/  IADD3 R3, PT, PT, R0, R3, R0 ;  /* 0x0000000300037210 */ /* 0x000fe20007ffe000 */
[----:B---3--:R-:W-:-:S03]  /*05e0*/  IMAD.WIDE.U32 R10, R15, 0x4, R4 ;  /* 0x000000040f0a7825 */ /* 0x008fc600078e0004 */
[----:B------:R-:W-:Y:S01]  /*05f0*/  IADD3 R3, PT, PT, R0, R3, R0 ;  /* 0x0000000300037210 */ /* 0x000fe20007ffe000 */
[----:B------:R-:W-:-:S03]  /*0600*/  IMAD.WIDE.U32 R12, R17, 0x4, R4 ;  /* 0x00000004110c7825 */ /* 0x000fc600078e0004 */
[----:B------:R-:W-:Y:S01]  /*0610*/  ISETP.GE.U32.AND P0, PT, R3, 0x1000, PT ;  /* 0x000010000300780c */ /* 0x000fe20003f06070 */
[C---:B------:R-:W-:Y:S01]  /*0620*/  IMAD R17, R0.reuse, 0x4, R17 ;  /* 0x0000000400117824 */ /* 0x040fe200078e0211 */
[C---:B------:R-:W-:Y:S01]  /*0630*/  LEA R15, R0.reuse, R15, 0x2 ;  /* 0x0000000f000f7211 */ /* 0x040fe200078e10ff */
[C---:B------:R-:W-:Y:S01]  /*0640*/  IMAD R19, R0.reuse, 0x4, R19 ;  /* 0x0000000400137824 */ /* 0x040fe200078e0213 */
[----:B-1----:R-:W-:Y:S01]  /*0650*/  LEA R21, R0, R21, 0x4 ;  /* 0x0000001500157211 */ /* 0x002fe200078e20ff */
[----:B--2---:R1:W-:Y:S04]  /*0660*/  REDG.E.ADD.STRONG.GPU desc[UR6][R6.64], R23 ;  /* 0x000000170600798e */ /* 0x0043e8000c12e106 */
[----:B----4-:R1:W-:Y:S04]  /*0670*/  REDG.E.ADD.STRONG.GPU desc[UR6][R8.64], R25 ;  /* 0x000000190800798e */ /* 0x0103e8000c12e106 */
[----:B0-----:R1:W-:Y:S04]  /*0680*/  REDG.E.ADD.STRONG.GPU desc[UR6][R10.64], R27 ;  /* 0x0000001b0a00798e */ /* 0x0013e8000c12e106 */
[----:B-----5:R1:W-:Y:S01]  /*0690*/  REDG.E.ADD.STRONG.GPU desc[UR6][R12.64], R29 ;  /* 0x0000001d0c00798e */ /* 0x0203e2000c12e106 */
[----:B------:R-:W-:Y:S05]  /*06a0*/  @!P0 BRA `(.L_x_11) ;  /* 0xfffffffc00a48947 */ /* 0x000fea000383ffff */
[----:B------:R-:W-:Y:S05]  /*06b0*/  EXIT ;  /* 0x000000000000794d */ /* 0x000fea0003800000 */
        .weak           $__internal_0_$__cuda_sm20_div_u16
        .type           $__internal_0_$__cuda_sm20_div_u16,@function
        .size           $__internal_0_$__cuda_sm20_div_u16,(.L_x_13 - $__internal_0_$__cuda_sm20_div_u16)
$__internal_0_$__cuda_sm20_div_u16:
[----:B------:R-:W0:Y:S01]  /*06c0*/  I2F.U16 R6, R5 ;  /* 0x0000000500067306 */ /* 0x000e220000101000 */
[----:B------:R-:W-:Y:S01]  /*06d0*/  IMAD.MOV.U32 R7, RZ, RZ, 0x4b800000 ;  /* 0x4b800000ff077424 */ /* 0x000fe200078e00ff */
[----:B------:R-:W-:Y:S02]  /*06e0*/  I2FP.F32.U32.RZ R4, R4 ;  /* 0x0000000400047245 */ /* 0x000fe4000020d000 */
[C---:B0-----:R-:W-:Y:S02]  /*06f0*/  FSETP.GEU.AND P1, PT, |R6|.reuse, 1.175494350822287508e-38, PT ;  /* 0x008000000600780b */ /* 0x041fe40003f2e200 */
[----:B------:R-:W-:Y:S02]  /*0700*/  FSETP.GT.AND P0, PT, |R6|, 8.50705917302346158658e+37, PT ;  /* 0x7e8000000600780b */ /* 0x000fe40003f04200 */
[----:B------:R-:W-:-:S04]  /*0710*/  FSEL R7, R7, 1, !P1 ;  /* 0x3f80000007077808 */ /* 0x000fc80004800000 */
[----:B------:R-:W-:Y:S02]  /*0720*/  FSEL R7, R7, 0.25, !P0 ;  /* 0x3e80000007077808 */ /* 0x000fe40004000000 */
[----:B------:R-:W-:Y:S01]  /*0730*/  ISETP.NE.U32.AND P0, PT, R5, RZ, PT ;  /* 0x000000ff0500720c */ /* 0x000fe20003f05070 */
[----:B------:R-:W-:Y:S02]  /*0740*/  HFMA2 R5, -RZ, RZ, 0, 0 ;  /* 0x00000000ff057431 */ /* 0x000fe400000001ff */
[----:B------:R-:W-:-:S06]  /*0750*/  FMUL R6, R6, R7 ;  /* 0x0000000706067220 */ /* 0x000fcc0000400000 */
[----:B------:R-:W0:Y:S02]  /*0760*/  MUFU.RCP R6, R6 ;  /* 0x0000000600067308 */ /* 0x000e240000001000 */
[----:B0-----:R-:W-:-:S04]  /*0770*/  FMUL R7, R7, R6 ;  /* 0x0000000607077220 */ /* 0x001fc80000400000 */
[----:B------:R-:W-:-:S04]  /*0780*/  VIADD R7, R7, 0x2 ;  /* 0x0000000207077836 */ /* 0x000fc80000000000 */
[----:B------:R-:W-:Y:S01]  /*0790*/  FMUL.RZ R7, R4, R7 ;  /* 0x0000000704077220 */ /* 0x000fe2000040c000 */
[----:B------:R-:W-:-:S05]  /*07a0*/  IMAD.MOV.U32 R4, RZ, RZ, R9 ;  /* 0x000000ffff047224 */ /* 0x000fca00078e0009 */
[----:B------:R-:W0:Y:S02]  /*07b0*/  F2I.U32.TRUNC.NTZ R7, R7 ;  /* 0x0000000700077305 */ /* 0x000e24000020f000 */
[----:B0-----:R-:W-:Y:S02]  /*07c0*/  LOP3.LUT R8, R7, 0xffff, RZ, 0xc0, !PT ;  /* 0x0000ffff07087812 */ /* 0x001fe400078ec0ff */
[----:B------:R-:W-:Y:S01]  /*07d0*/  @!P0 MOV R8, 0xffffffff ;  /* 0xffffffff00088802 */ /* 0x000fe20000000f00 */
[----:B------:R-:W-:Y:S06]  /*07e0*/  RET.REL.NODEC R4 `(_Z4histPjS_) ;  /* 0xfffffff804047950 */ /* 0x000fec0003c3ffff */
.L_x_12:
[----:B------:R-:W-:-:S00]  /*07f0*/  BRA `(.L_x_12) ;  /* 0xfffffffc00fc7947 */ /* 0x000fc0000383ffff */
[----:B------:R-:W-:-:S00]  /*0800*/  NOP ;  /* 0x0000000000007918 */ /* 0x000fc00000000000 */
[----:B------:R-:W-:-:S00]  /*0810*/  NOP ;  /* 0x0000000000007918 */ /* 0x000fc00000000000 */
[----:B------:R-:W-:-:S00]  /*0820*/  NOP ;  /* 0x0000000000007918 */ /* 0x000fc00000000000 */
[----:B------:R-:W-:-:S00]  /*0830*/  NOP ;  /* 0x0000000000007918 */ /* 0x000fc00000000000 */
[----:B------:R-:W-:-:S00]  /*0840*/  NOP ;  /* 0x0000000000007918 */ /* 0x000fc00000000000 */
[----:B------:R-:W-:-:S00]  /*0850*/  NOP ;  /* 0x0000000000007918 */ /* 0x000fc00000000000 */
[----:B------:R-:W-:-:S00]  /*0860*/  NOP ;  /* 0x0000000000007918 */ /* 0x000fc00000000000 */
[----:B------:R-:W-:-:S00]  /*0870*/  NOP ;  /* 0x0000000000007918 */ /* 0x000fc00000000000 */
.L_x_13:


//--------------------- .nv.shared._Z4histPjS_    --------------------------
	.section	.nv.shared._Z4histPjS_,"aw",@nobits
	.sectionflags	@""
	.align	4
.nv.shared._Z4histPjS_:
	.zero		17408


//--------------------- .nv.shared.reserved.0     --------------------------
	.section	.nv.shared.reserved.0,"aw",@nobits
	.weak		__nv_reservedSMEM_offset_0_alias
	.size		__nv_reservedSMEM_offset_0_alias, 0, 64
	.other		__nv_reservedSMEM_offset_0_alias,@"STO_CUDA_RESERVED_SHARED STV_DEFAULT"
__nv_reservedSMEM_offset_0_alias:
	.zero		0
	.zero		64


//--------------------- .nv.constant0._Z4histPjS_ --------------------------
	.section	.nv.constant0._Z4histPjS_,"a",@progbits
	.sectionflags	@""
	.align	4
.nv.constant0._Z4histPjS_:
	.zero		912


//--------------------- SYMBOLS --------------------------

	.type		.nv.reservedSmem.offset0,@object
	.size		.nv.reservedSmem.offset0,0x4
	.type		.nv.reservedSmem.cap,@object
	.size		.nv.reservedSmem.cap,0x4
